	.headerflags	@"EF_CUDA_TEXMODE_UNIFIED EF_CUDA_64BIT_ADDRESS EF_CUDA_ACCELERATORS EF_CUDA_SM90 EF_CUDA_VIRTUAL_SM(EF_CUDA_SM90)"
	.elftype	@"ET_EXEC"


//--------------------- .nv.info                  --------------------------
	.section	.nv.info,"",@"SHT_CUDA_INFO"
	.align	4


	//----- nvinfo : EIATTR_REGCOUNT
	.align		4
        /*0000*/ 	.byte	0x04, 0x2f
        /*0002*/ 	.short	(.L_3 - .L_2)
	.align		4
.L_2:
        /*0004*/ 	.word	index@(triton_poi_fused__native_batch_norm_legit_no_training_convolution_relu_0)
        /*0008*/ 	.word	0x00000038


	//----- nvinfo : EIATTR_MIN_STACK_SIZE
	.align		4
.L_3:
        /*000c*/ 	.byte	0x04, 0x12
        /*000e*/ 	.short	(.L_5 - .L_4)
	.align		4
.L_4:
        /*0010*/ 	.word	index@(triton_poi_fused__native_batch_norm_legit_no_training_convolution_relu_0)
        /*0014*/ 	.word	0x00000000


	//----- nvinfo : EIATTR_FRAME_SIZE
	.align		4
.L_5:
        /*0018*/ 	.byte	0x04, 0x11
        /*001a*/ 	.short	(.L_7 - .L_6)
	.align		4
.L_6:
        /*001c*/ 	.word	index@(triton_poi_fused__native_batch_norm_legit_no_training_convolution_relu_0)
        /*0020*/ 	.word	0x00000000


	//----- nvinfo : EIATTR_MIN_STACK_SIZE
	.align		4
.L_7:
        /*0024*/ 	.byte	0x04, 0x12
        /*0026*/ 	.short	(.L_9 - .L_8)
	.align		4
.L_8:
        /*0028*/ 	.word	index@(triton_poi_fused__native_batch_norm_legit_no_training_convolution_relu_0)
        /*002c*/ 	.word	0x00000000
.L_9:


//--------------------- .nv.info.triton_poi_fused__native_batch_norm_legit_no_training_convolution_relu_0 --------------------------
	.section	.nv.info.triton_poi_fused__native_batch_norm_legit_no_training_convolution_relu_0,"",@"SHT_CUDA_INFO"
	.sectionflags	@""
	.align	4


	//----- nvinfo : EIATTR_CUDA_API_VERSION
	.align		4
        /*0000*/ 	.byte	0x04, 0x37
        /*0002*/ 	.short	(.L_11 - .L_10)
.L_10:
        /*0004*/ 	.word	0x0000007c


	//----- nvinfo : EIATTR_KPARAM_INFO
	.align		4
.L_11:
        /*0008*/ 	.byte	0x04, 0x17
        /*000a*/ 	.short	(.L_13 - .L_12)
.L_12:
        /*000c*/ 	.word	0x00000000
        /*0010*/ 	.short	0x0007
        /*0012*/ 	.short	0x0038
        /*0014*/ 	.byte	0x00, 0xf0, 0x11, 0x00


	//----- nvinfo : EIATTR_KPARAM_INFO
	.align		4
.L_13:
        /*0018*/ 	.byte	0x04, 0x17
        /*001a*/ 	.short	(.L_15 - .L_14)
.L_14:
        /*001c*/ 	.word	0x00000000
        /*0020*/ 	.short	0x0006
        /*0022*/ 	.short	0x0030
        /*0024*/ 	.byte	0x00, 0xf4, 0x21, 0x00


	//----- nvinfo : EIATTR_KPARAM_INFO
	.align		4
.L_15:
        /*0028*/ 	.byte	0x04, 0x17
        /*002a*/ 	.short	(.L_17 - .L_16)
.L_16:
        /*002c*/ 	.word	0x00000000
        /*0030*/ 	.short	0x0005
        /*0032*/ 	.short	0x0028
        /*0034*/ 	.byte	0x00, 0xf4, 0x21, 0x00


	//----- nvinfo : EIATTR_KPARAM_INFO
	.align		4
.L_17:
        /*0038*/ 	.byte	0x04, 0x17
        /*003a*/ 	.short	(.L_19 - .L_18)
.L_18:
        /*003c*/ 	.word	0x00000000
        /*0040*/ 	.short	0x0004
        /*0042*/ 	.short	0x0020
        /*0044*/ 	.byte	0x00, 0xf4, 0x21, 0x00


	//----- nvinfo : EIATTR_KPARAM_INFO
	.align		4
.L_19:
        /*0048*/ 	.byte	0x04, 0x17
        /*004a*/ 	.short	(.L_21 - .L_20)
.L_20:
        /*004c*/ 	.word	0x00000000
        /*0050*/ 	.short	0x0003
        /*0052*/ 	.short	0x0018
        /*0054*/ 	.byte	0x00, 0xf4, 0x21, 0x00


	//----- nvinfo : EIATTR_KPARAM_INFO
	.align		4
.L_21:
        /*0058*/ 	.byte	0x04, 0x17
        /*005a*/ 	.short	(.L_23 - .L_22)
.L_22:
        /*005c*/ 	.word	0x00000000
        /*0060*/ 	.short	0x0002
        /*0062*/ 	.short	0x0010
        /*0064*/ 	.byte	0x00, 0xf4, 0x21, 0x00


	//----- nvinfo : EIATTR_KPARAM_INFO
	.align		4
.L_23:
        /*0068*/ 	.byte	0x04, 0x17
        /*006a*/ 	.short	(.L_25 - .L_24)
.L_24:
        /*006c*/ 	.word	0x00000000
        /*0070*/ 	.short	0x0001
        /*0072*/ 	.short	0x0008
        /*0074*/ 	.byte	0x00, 0xf4, 0x21, 0x00


	//----- nvinfo : EIATTR_KPARAM_INFO
	.align		4
.L_25:
        /*0078*/ 	.byte	0x04, 0x17
        /*007a*/ 	.short	(.L_27 - .L_26)
.L_26:
        /*007c*/ 	.word	0x00000000
        /*0080*/ 	.short	0x0000
        /*0082*/ 	.short	0x0000
        /*0084*/ 	.byte	0x00, 0xf4, 0x21, 0x00


	//----- nvinfo : EIATTR_SPARSE_MMA_MASK
	.align		4
.L_27:
        /*0088*/ 	.byte	0x03, 0x50
        /*008a*/ 	.short	0x0000


	//----- nvinfo : EIATTR_MAXREG_COUNT
	.align		4
        /*008c*/ 	.byte	0x03, 0x1b
        /*008e*/ 	.short	0x00ff


	//----- nvinfo : EIATTR_EXIT_INSTR_OFFSETS
	.align		4
        /*0090*/ 	.byte	0x04, 0x1c
        /*0092*/ 	.short	(.L_29 - .L_28)


	//   ....[0]....
.L_28:
        /*0094*/ 	.word	0x00000fc0


	//   ....[1]....
        /*0098*/ 	.word	0x00000fe0


	//----- nvinfo : EIATTR_REQNTID
	.align		4
.L_29:
        /*009c*/ 	.byte	0x04, 0x10
        /*009e*/ 	.short	(.L_31 - .L_30)
.L_30:
        /*00a0*/ 	.word	0x00000080
        /*00a4*/ 	.word	0x00000001
        /*00a8*/ 	.word	0x00000001


	//----- nvinfo : EIATTR_CBANK_PARAM_SIZE
	.align		4
.L_31:
        /*00ac*/ 	.byte	0x03, 0x19
        /*00ae*/ 	.short	0x003c


	//----- nvinfo : EIATTR_PARAM_CBANK
	.align		4
        /*00b0*/ 	.byte	0x04, 0x0a
        /*00b2*/ 	.short	(.L_33 - .L_32)
	.align		4
.L_32:
        /*00b4*/ 	.word	index@(.nv.constant0.triton_poi_fused__native_batch_norm_legit_no_training_convolution_relu_0)
        /*00b8*/ 	.short	0x0210
        /*00ba*/ 	.short	0x003c


	//----- nvinfo : EIATTR_SW_WAR
	.align		4
.L_33:
        /*00bc*/ 	.byte	0x04, 0x36
        /*00be*/ 	.short	(.L_35 - .L_34)
.L_34:
        /*00c0*/ 	.word	0x00000008
.L_35:


//--------------------- .nv.callgraph             --------------------------
	.section	.nv.callgraph,"",@"SHT_CUDA_CALLGRAPH"
	.align	4
	.sectionentsize	8
	.align		4
        /*0000*/ 	.word	0x00000000
	.align		4
        /*0004*/ 	.word	0xffffffff
	.align		4
        /*0008*/ 	.word	0x00000000
	.align		4
        /*000c*/ 	.word	0xfffffffe
	.align		4
        /*0010*/ 	.word	0x00000000
	.align		4
        /*0014*/ 	.word	0xfffffffd
	.align		4
        /*0018*/ 	.word	0x00000000
	.align		4
        /*001c*/ 	.word	0xfffffffc


//--------------------- .nv.constant4             --------------------------
	.section	.nv.constant4,"a",@progbits
	.align	8
	.align		8
.nv.constant4:
        /*0000*/ 	.dword	_$_str
	.align		8
        /*0008*/ 	.dword	_$_str_$_2


//--------------------- .text.triton_poi_fused__native_batch_norm_legit_no_training_convolution_relu_0 --------------------------
	.section	.text.triton_poi_fused__native_batch_norm_legit_no_training_convolution_relu_0,"ax",@progbits
	.align	128
        .global         triton_poi_fused__native_batch_norm_legit_no_training_convolution_relu_0
        .type           triton_poi_fused__native_batch_norm_legit_no_training_convolution_relu_0,@function
        .size           triton_poi_fused__native_batch_norm_legit_no_training_convolution_relu_0,(.L_x_1 - triton_poi_fused__native_batch_norm_legit_no_training_convolution_relu_0)
        .other          triton_poi_fused__native_batch_norm_legit_no_training_convolution_relu_0,@"STO_CUDA_ENTRY STV_DEFAULT"
triton_poi_fused__native_batch_norm_legit_no_training_convolution_relu_0:
.text.triton_poi_fused__native_batch_norm_legit_no_training_convolution_relu_0:
[----:B------:R-:W0:Y:S01]  /*0000*/  LDC R1, c[0x0][0x28] ;  /* 0x00000a00ff017b82 */ /* 0x000e220000000800 */
[----:B------:R-:W1:Y:S01]  /*0010*/  S2R R0, SR_TID.X ;  /* 0x0000000000007919 */ /* 0x000e620000002100 */
[----:B------:R-:W-:-:S06]  /*0020*/  HFMA2.MMA R50, -RZ, RZ, 0, 0 ;  /* 0x00000000ff327435 */ /* 0x000fcc00000001ff */
[----:B------:R-:W2:Y:S01]  /*0030*/  LDC.64 R12, c[0x0][0x228] ;  /* 0x00008a00ff0c7b82 */ /* 0x000ea20000000a00 */
[----:B------:R-:W3:Y:S01]  /*0040*/  S2R R51, SR_CTAID.X ;  /* 0x0000000000337919 */ /* 0x000ee20000002500 */
[----:B------:R-:W-:Y:S01]  /*0050*/  CS2R R6, SRZ ;  /* 0x0000000000067805 */ /* 0x000fe2000001ff00 */
[----:B------:R-:W-:Y:S01]  /*0060*/  ULDC.64 UR4, c[0x0][0x208] ;  /* 0x0000820000047ab9 */ /* 0x000fe20000000a00 */
[----:B------:R-:W-:Y:S02]  /*0070*/  CS2R R8, SRZ ;  /* 0x0000000000087805 */ /* 0x000fe4000001ff00 */
[----:B------:R-:W-:Y:S02]  /*0080*/  MOV R48, RZ ;  /* 0x000000ff00307202 */ /* 0x000fe40000000f00 */
[----:B------:R-:W-:Y:S01]  /*0090*/  MOV R44, RZ ;  /* 0x000000ff002c7202 */ /* 0x000fe20000000f00 */
[----:B------:R-:W-:Y:S01]  /*00a0*/  HFMA2.MMA R28, -RZ, RZ, 0, 0 ;  /* 0x00000000ff1c7435 */ /* 0x000fe200000001ff */
[----:B------:R-:W-:-:S02]  /*00b0*/  CS2R R24, SRZ ;  /* 0x0000000000187805 */ /* 0x000fc4000001ff00 */
[----:B------:R-:W-:Y:S01]  /*00c0*/  MOV R27, RZ ;  /* 0x000000ff001b7202 */ /* 0x000fe20000000f00 */
[----:B------:R-:W4:Y:S01]  /*00d0*/  LDC.64 R18, c[0x0][0x218] ;  /* 0x00008600ff127b82 */ /* 0x000f220000000a00 */
[----:B-1----:R-:W-:-:S04]  /*00e0*/  SHF.L.U32 R0, R0, 0x2, RZ ;  /* 0x0000000200007819 */ /* 0x002fc800000006ff */
[----:B------:R-:W-:-:S04]  /*00f0*/  LOP3.LUT R0, R0, 0x1fc, RZ, 0xc0, !PT ;  /* 0x000001fc00007812 */ /* 0x000fc800078ec0ff */
[----:B---3--:R-:W-:-:S04]  /*0100*/  LEA R51, R51, R0, 0xa ;  /* 0x0000000033337211 */ /* 0x008fc800078e50ff */
[C---:B------:R-:W-:Y:S01]  /*0110*/  ISETP.GE.AND P1, PT, R51.reuse, 0xf0400, PT ;  /* 0x000f04003300780c */ /* 0x040fe20003f26270 */
[----:B------:R-:W-:Y:S01]  /*0120*/  IMAD.HI R34, R51, -0x779bd671, R50 ;  /* 0x8864298f33227827 */ /* 0x000fe200078e0232 */
[----:B------:R-:W-:-:S04]  /*0130*/  IADD3 R49, R51, 0x200, RZ ;  /* 0x0000020033317810 */ /* 0x000fc80007ffe0ff */
[----:B------:R-:W-:-:S04]  /*0140*/  SHF.R.U32.HI R3, RZ, 0x1f, R34 ;  /* 0x0000001fff037819 */ /* 0x000fc80000011622 */
[----:B------:R-:W-:-:S04]  /*0150*/  LEA.HI.SX32 R34, R34, R3, 0x15 ;  /* 0x0000000322227211 */ /* 0x000fc800078faaff */
[----:B------:R-:W-:-:S04]  /*0160*/  LEA.HI R0, R34, R34, RZ, 0x6 ;  /* 0x0000002222007211 */ /* 0x000fc800078f30ff */
[----:B------:R-:W-:-:S04]  /*0170*/  LOP3.LUT R15, R0, 0xffffffc0, RZ, 0xc0, !PT ;  /* 0xffffffc0000f7812 */ /* 0x000fc800078ec0ff */
[----:B------:R-:W-:-:S05]  /*0180*/  IADD3 R15, R34, -R15, RZ ;  /* 0x8000000f220f7210 */ /* 0x000fca0007ffe0ff */
[----:B--2---:R-:W-:-:S05]  /*0190*/  IMAD.WIDE R2, R15, 0x4, R12 ;  /* 0x000000040f027825 */ /* 0x004fca00078e020c */
[----:B------:R-:W2:Y:S04]  /*01a0*/  @!P1 LDG.E.EL R7, desc[UR4][R2.64] ;  /* 0x0000000402079981 */ /* 0x000ea8000c2e1900 */
[----:B------:R-:W3:Y:S01]  /*01b0*/  @!P1 LDG.E.EL R8, desc[UR4][R2.64] ;  /* 0x0000000402089981 */ /* 0x000ee2000c2e1900 */
[C---:B------:R-:W-:Y:S01]  /*01c0*/  IMAD.HI R35, R49.reuse, -0x779bd671, R48 ;  /* 0x8864298f31237827 */ /* 0x040fe200078e0230 */
[----:B------:R-:W-:Y:S01]  /*01d0*/  HFMA2.MMA R0, -RZ, RZ, 0, 0 ;  /* 0x00000000ff007435 */ /* 0x000fe200000001ff */
[----:B------:R-:W-:Y:S01]  /*01e0*/  ISETP.GE.AND P0, PT, R49, 0xf0400, PT ;  /* 0x000f04003100780c */ /* 0x000fe20003f06270 */
[----:B------:R-:W5:Y:S02]  /*01f0*/  @!P1 LDG.E.EL R9, desc[UR4][R2.64] ;  /* 0x0000000402099981 */ /* 0x000f64000c2e1900 */
[----:B------:R-:W-:-:S04]  /*0200*/  SHF.R.U32.HI R4, RZ, 0x1f, R35 ;  /* 0x0000001fff047819 */ /* 0x000fc80000011623 */
[----:B------:R-:W-:Y:S02]  /*0210*/  LEA.HI.SX32 R35, R35, R4, 0x15 ;  /* 0x0000000423237211 */ /* 0x000fe400078faaff */
[----:B------:R1:W5:Y:S02]  /*0220*/  @!P1 LDG.E.EL R0, desc[UR4][R2.64] ;  /* 0x0000000402009981 */ /* 0x000364000c2e1900 */
[----:B------:R-:W-:-:S04]  /*0230*/  LEA.HI R4, R35, R35, RZ, 0x6 ;  /* 0x0000002323047211 */ /* 0x000fc800078f30ff */
[----:B------:R-:W-:-:S04]  /*0240*/  LOP3.LUT R4, R4, 0xffffffc0, RZ, 0xc0, !PT ;  /* 0xffffffc004047812 */ /* 0x000fc800078ec0ff */
[----:B------:R-:W-:Y:S01]  /*0250*/  IADD3 R43, R35, -R4, RZ ;  /* 0x80000004232b7210 */ /* 0x000fe20007ffe0ff */
[----:B----4-:R-:W-:Y:S01]  /*0260*/  IMAD.WIDE R10, R15, 0x4, R18 ;  /* 0x000000040f0a7825 */ /* 0x010fe200078e0212 */
[----:B------:R-:W4:Y:S03]  /*0270*/  LDC.64 R4, c[0x0][0x220] ;  /* 0x00008800ff047b82 */ /* 0x000f260000000a00 */
[----:B------:R-:W-:-:S05]  /*0280*/  IMAD.WIDE R12, R43, 0x4, R12 ;  /* 0x000000042b0c7825 */ /* 0x000fca00078e020c */
[----:B------:R-:W5:Y:S01]  /*0290*/  @!P0 LDG.E.EL R44, desc[UR4][R12.64] ;  /* 0x000000040c2c8981 */ /* 0x000f62000c2e1900 */
[----:B------:R-:W-:Y:S01]  /*02a0*/  CS2R R16, SRZ ;  /* 0x0000000000107805 */ /* 0x000fe2000001ff00 */
[----:B-1----:R-:W1:Y:S02]  /*02b0*/  LDC.64 R2, c[0x0][0x230] ;  /* 0x00008c00ff027b82 */ /* 0x002e640000000a00 */
[----:B------:R-:W5:Y:S04]  /*02c0*/  @!P0 LDG.E.EL R28, desc[UR4][R12.64] ;  /* 0x000000040c1c8981 */ /* 0x000f68000c2e1900 */
[----:B------:R-:W5:Y:S04]  /*02d0*/  @!P0 LDG.E.EL R24, desc[UR4][R12.64] ;  /* 0x000000040c188981 */ /* 0x000f68000c2e1900 */
[----:B------:R4:W5:Y:S02]  /*02e0*/  @!P0 LDG.E.EL R27, desc[UR4][R12.64] ;  /* 0x000000040c1b8981 */ /* 0x000964000c2e1900 */
[----:B0---4-:R-:W-:Y:S01]  /*02f0*/  IMAD.WIDE R12, R43, 0x4, R18 ;  /* 0x000000042b0c7825 */ /* 0x011fe200078e0212 */
[----:B------:R-:W-:-:S04]  /*0300*/  CS2R R18, SRZ ;  /* 0x0000000000127805 */ /* 0x000fc8000001ff00 */
[----:B------:R-:W4:Y:S04]  /*0310*/  @!P0 LDG.E.EL R17, desc[UR4][R12.64] ;  /* 0x000000040c118981 */ /* 0x000f28000c2e1900 */
[----:B------:R-:W4:Y:S04]  /*0320*/  @!P0 LDG.E.EL R16, desc[UR4][R12.64] ;  /* 0x000000040c108981 */ /* 0x000f28000c2e1900 */
[----:B------:R-:W4:Y:S04]  /*0330*/  @!P0 LDG.E.EL R19, desc[UR4][R12.64] ;  /* 0x000000040c138981 */ /* 0x000f28000c2e1900 */
[----:B------:R0:W4:Y:S01]  /*0340*/  @!P0 LDG.E.EL R18, desc[UR4][R12.64] ;  /* 0x000000040c128981 */ /* 0x000122000c2e1900 */
[----:B------:R-:W-:Y:S01]  /*0350*/  HFMA2.MMA R31, -RZ, RZ, 0, 0 ;  /* 0x00000000ff1f7435 */ /* 0x000fe200000001ff */
[----:B0-----:R-:W0:Y:S01]  /*0360*/  LDC.64 R12, c[0x0][0x238] ;  /* 0x00008e00ff0c7b82 */ /* 0x001e220000000a00 */
[----:B------:R-:W-:-:S02]  /*0370*/  CS2R R32, SRZ ;  /* 0x0000000000207805 */ /* 0x000fc4000001ff00 */
[----:B------:R-:W-:-:S06]  /*0380*/  CS2R R36, SRZ ;  /* 0x0000000000247805 */ /* 0x000fcc000001ff00 */
[----:B------:R-:W4:Y:S01]  /*0390*/  @!P1 LDG.E.EL R31, desc[UR4][R10.64] ;  /* 0x000000040a1f9981 */ /* 0x000f22000c2e1900 */
[----:B------:R-:W-:Y:S02]  /*03a0*/  CS2R R38, SRZ ;  /* 0x0000000000267805 */ /* 0x000fe4000001ff00 */
[----:B------:R-:W-:Y:S02]  /*03b0*/  CS2R R40, SRZ ;  /* 0x0000000000287805 */ /* 0x000fe4000001ff00 */
[----:B------:R-:W-:Y:S01]  /*03c0*/  CS2R R22, SRZ ;  /* 0x0000000000167805 */ /* 0x000fe2000001ff00 */
[----:B------:R-:W4:Y:S01]  /*03d0*/  @!P1 LDG.E.EL R32, desc[UR4][R10.64] ;  /* 0x000000040a209981 */ /* 0x000f22000c2e1900 */
[----:B------:R-:W-:-:S03]  /*03e0*/  IMAD.WIDE R46, R15, 0x4, R4 ;  /* 0x000000040f2e7825 */ /* 0x000fc600078e0204 */
[----:B------:R-:W4:Y:S01]  /*03f0*/  @!P1 LDG.E.EL R33, desc[UR4][R10.64] ;  /* 0x000000040a219981 */ /* 0x000f22000c2e1900 */
[----:B------:R-:W-:-:S03]  /*0400*/  IMAD.WIDE R52, R43, 0x4, R4 ;  /* 0x000000042b347825 */ /* 0x000fc600078e0204 */
[----:B------:R1:W4:Y:S02]  /*0410*/  @!P1 LDG.E.EL R36, desc[UR4][R10.64] ;  /* 0x000000040a249981 */ /* 0x000324000c2e1900 */
[----:B-1----:R-:W-:Y:S02]  /*0420*/  IMAD.WIDE R4, R15, 0x4, R2 ;  /* 0x000000040f047825 */ /* 0x002fe400078e0202 */
[----:B------:R-:W4:Y:S04]  /*0430*/  @!P0 LDG.E.EL R37, desc[UR4][R52.64] ;  /* 0x0000000434258981 */ /* 0x000f28000c2e1900 */
[----:B------:R-:W4:Y:S01]  /*0440*/  @!P0 LDG.E.EL R38, desc[UR4][R52.64] ;  /* 0x0000000434268981 */ /* 0x000f22000c2e1900 */
[----:B------:R-:W-:-:S03]  /*0450*/  CS2R R10, SRZ ;  /* 0x00000000000a7805 */ /* 0x000fc6000001ff00 */
[----:B------:R-:W4:Y:S01]  /*0460*/  @!P0 LDG.E.EL R39, desc[UR4][R52.64] ;  /* 0x0000000434278981 */ /* 0x000f22000c2e1900 */
[----:B0-----:R-:W-:-:S03]  /*0470*/  IMAD.WIDE R14, R15, 0x4, R12 ;  /* 0x000000040f0e7825 */ /* 0x001fc600078e020c */
[----:B------:R-:W4:Y:S04]  /*0480*/  @!P0 LDG.E.EL R40, desc[UR4][R52.64] ;  /* 0x0000000434288981 */ /* 0x000f28000c2e1900 */
[----:B------:R-:W4:Y:S04]  /*0490*/  @!P1 LDG.E.EL R11, desc[UR4][R4.64] ;  /* 0x00000004040b9981 */ /* 0x000f28000c2e1900 */
[----:B------:R-:W4:Y:S04]  /*04a0*/  @!P1 LDG.E.EL R10, desc[UR4][R4.64] ;  /* 0x00000004040a9981 */ /* 0x000f28000c2e1900 */
[----:B------:R-:W4:Y:S04]  /*04b0*/  @!P1 LDG.E.EL R25, desc[UR4][R4.64] ;  /* 0x0000000404199981 */ /* 0x000f28000c2e1900 */
[----:B------:R0:W4:Y:S01]  /*04c0*/  @!P1 LDG.E.EL R22, desc[UR4][R4.64] ;  /* 0x0000000404169981 */ /* 0x000122000c2e1900 */
[----:B------:R-:W-:-:S03]  /*04d0*/  CS2R R20, SRZ ;  /* 0x0000000000147805 */ /* 0x000fc6000001ff00 */
[----:B------:R-:W4:Y:S04]  /*04e0*/  @!P1 LDG.E.EL R23, desc[UR4][R46.64] ;  /* 0x000000042e179981 */ /* 0x000f28000c2e1900 */
[----:B------:R-:W4:Y:S01]  /*04f0*/  @!P1 LDG.E.EL R20, desc[UR4][R46.64] ;  /* 0x000000042e149981 */ /* 0x000f22000c2e1900 */
[----:B0-----:R-:W-:-:S03]  /*0500*/  CS2R R4, SRZ ;  /* 0x0000000000047805 */ /* 0x001fc6000001ff00 */
[----:B------:R-:W4:Y:S04]  /*0510*/  @!P1 LDG.E.EL R21, desc[UR4][R46.64] ;  /* 0x000000042e159981 */ /* 0x000f28000c2e1900 */
[----:B------:R-:W4:Y:S04]  /*0520*/  @!P1 LDG.E.EL R4, desc[UR4][R14.64] ;  /* 0x000000040e049981 */ /* 0x000f28000c2e1900 */
[----:B------:R-:W4:Y:S04]  /*0530*/  @!P1 LDG.E.EL R5, desc[UR4][R14.64] ;  /* 0x000000040e059981 */ /* 0x000f28000c2e1900 */
[----:B------:R-:W4:Y:S01]  /*0540*/  @!P1 LDG.E.EL R6, desc[UR4][R46.64] ;  /* 0x000000042e069981 */ /* 0x000f22000c2e1900 */
[----:B------:R-:W-:Y:S01]  /*0550*/  MOV R42, RZ ;  /* 0x000000ff002a7202 */ /* 0x000fe20000000f00 */
[----:B------:R-:W-:-:S04]  /*0560*/  IMAD.WIDE R2, R43, 0x4, R2 ;  /* 0x000000042b027825 */ /* 0x000fc800078e0202 */
[----:B------:R-:W-:Y:S01]  /*0570*/  IMAD.WIDE R12, R43, 0x4, R12 ;  /* 0x000000042b0c7825 */ /* 0x000fe200078e020c */
[----:B------:R-:W4:Y:S01]  /*0580*/  @!P0 LDG.E.EL R41, desc[UR4][R2.64] ;  /* 0x0000000402298981 */ /* 0x000f22000c2e1900 */
[----:B------:R-:W-:-:S03]  /*0590*/  MOV R43, RZ ;  /* 0x000000ff002b7202 */ /* 0x000fc60000000f00 */
[----:B------:R-:W4:Y:S04]  /*05a0*/  @!P0 LDG.E.EL R42, desc[UR4][R2.64] ;  /* 0x00000004022a8981 */ /* 0x000f28000c2e1900 */
[----:B------:R-:W4:Y:S01]  /*05b0*/  @!P0 LDG.E.EL R43, desc[UR4][R12.64] ;  /* 0x000000040c2b8981 */ /* 0x000f22000c2e1900 */
[----:B--2---:R-:W-:Y:S01]  /*05c0*/  FADD R29, R7, 9.9999997473787516356e-06 ;  /* 0x3727c5ac071d7421 */ /* 0x004fe20000000000 */
[----:B---3--:R-:W-:-:S05]  /*05d0*/  FADD R30, R8, 9.9999997473787516356e-06 ;  /* 0x3727c5ac081e7421 */ /* 0x008fca0000000000 */
[----:B------:R-:W0:Y:S08]  /*05e0*/  MUFU.SQRT R29, R29 ;  /* 0x0000001d001d7308 */ /* 0x000e300000002000 */
[----:B------:R-:W1:Y:S01]  /*05f0*/  MUFU.SQRT R30, R30 ;  /* 0x0000001e001e7308 */ /* 0x000e620000002000 */
[----:B-----5:R-:W-:Y:S01]  /*0600*/  FADD R26, R0, 9.9999997473787516356e-06 ;  /* 0x3727c5ac001a7421 */ /* 0x020fe20000000000 */
[----:B------:R-:W-:Y:S01]  /*0610*/  HFMA2.MMA R0, -RZ, RZ, 0, 0 ;  /* 0x00000000ff007435 */ /* 0x000fe200000001ff */
[----:B0-----:R-:W-:-:S02]  /*0620*/  FSETP.GT.AND P4, PT, R29, 8.50705917302346158658e+37, PT ;  /* 0x7e8000001d00780b */ /* 0x001fc40003f84000 */
[----:B------:R-:W-:Y:S01]  /*0630*/  FSETP.GEU.AND P2, PT, R29, 1.175494350822287508e-38, PT ;  /* 0x008000001d00780b */ /* 0x000fe20003f4e000 */
[----:B------:R-:W-:Y:S01]  /*0640*/  FADD R53, R9, 9.9999997473787516356e-06 ;  /* 0x3727c5ac09357421 */ /* 0x000fe20000000000 */
[----:B------:R-:W-:Y:S02]  /*0650*/  MOV R9, RZ ;  /* 0x000000ff00097202 */ /* 0x000fe40000000f00 */
[C---:B-1----:R-:W-:Y:S02]  /*0660*/  FSETP.GT.AND P3, PT, R30.reuse, 8.50705917302346158658e+37, PT ;  /* 0x7e8000001e00780b */ /* 0x042fe40003f64000 */
[----:B------:R-:W-:Y:S01]  /*0670*/  FSETP.GEU.AND P5, PT, R30, 1.175494350822287508e-38, PT ;  /* 0x008000001e00780b */ /* 0x000fe20003fae000 */
[----:B------:R-:W0:Y:S01]  /*0680*/  MUFU.SQRT R26, R26 ;  /* 0x0000001a001a7308 */ /* 0x000e220000002000 */
[----:B------:R-:W2:Y:S03]  /*0690*/  @!P1 LDG.E.EL R0, desc[UR4][R14.64] ;  /* 0x000000040e009981 */ /* 0x000ea6000c2e1900 */
[----:B------:R-:W-:Y:S01]  /*06a0*/  @P4 FMUL R29, R29, 0.25 ;  /* 0x3e8000001d1d4820 */ /* 0x000fe20000400000 */
[----:B------:R1:W3:Y:S03]  /*06b0*/  @!P1 LDG.E.EL R9, desc[UR4][R14.64] ;  /* 0x000000040e099981 */ /* 0x0002e6000c2e1900 */
[----:B------:R-:W-:Y:S01]  /*06c0*/  @!P2 FMUL R29, R29, 16777216 ;  /* 0x4b8000001d1da820 */ /* 0x000fe20000400000 */
[----:B------:R-:W5:Y:S01]  /*06d0*/  MUFU.SQRT R53, R53 ;  /* 0x0000003500357308 */ /* 0x000f620000002000 */
[----:B------:R-:W-:Y:S01]  /*06e0*/  FADD R48, R44, 9.9999997473787516356e-06 ;  /* 0x3727c5ac2c307421 */ /* 0x000fe20000000000 */
[----:B------:R-:W-:Y:S01]  /*06f0*/  @P3 FMUL R30, R30, 0.25 ;  /* 0x3e8000001e1e3820 */ /* 0x000fe20000400000 */
[----:B-1----:R-:W-:-:S03]  /*0700*/  HFMA2.MMA R14, -RZ, RZ, 1.625, 0 ;  /* 0x3e800000ff0e7435 */ /* 0x002fc600000001ff */
[----:B------:R-:W-:Y:S02]  /*0710*/  @!P5 FMUL R30, R30, 16777216 ;  /* 0x4b8000001e1ed820 */ /* 0x000fe40000400000 */
[----:B------:R-:W1:Y:S01]  /*0720*/  MUFU.RCP R29, R29 ;  /* 0x0000001d001d7308 */ /* 0x000e620000001000 */
[----:B------:R-:W-:Y:S01]  /*0730*/  FADD R47, R28, 9.9999997473787516356e-06 ;  /* 0x3727c5ac1c2f7421 */ /* 0x000fe20000000000 */
[----:B------:R-:W-:-:S06]  /*0740*/  FADD R50, R24, 9.9999997473787516356e-06 ;  /* 0x3727c5ac18327421 */ /* 0x000fcc0000000000 */
[----:B------:R-:W1:Y:S01]  /*0750*/  MUFU.SQRT R48, R48 ;  /* 0x0000003000307308 */ /* 0x000e620000002000 */
[----:B------:R-:W-:Y:S02]  /*0760*/  FSEL R15, R14, 1, P3 ;  /* 0x3f8000000e0f7808 */ /* 0x000fe40001800000 */
[----:B0-----:R-:W-:Y:S02]  /*0770*/  FSETP.GT.AND P3, PT, R26, 8.50705917302346158658e+37, PT ;  /* 0x7e8000001a00780b */ /* 0x001fe40003f64000 */
[----:B------:R-:W-:Y:S01]  /*0780*/  FSEL R28, R14, 1, P4 ;  /* 0x3f8000000e1c7808 */ /* 0x000fe20002000000 */
[----:B------:R-:W-:Y:S02]  /*0790*/  @!P5 FMUL R15, R15, 16777216 ;  /* 0x4b8000000f0fd820 */ /* 0x000fe40000400000 */
[----:B------:R-:W0:Y:S01]  /*07a0*/  MUFU.RCP R30, R30 ;  /* 0x0000001e001e7308 */ /* 0x000e220000001000 */
[----:B------:R-:W-:Y:S02]  /*07b0*/  FSETP.GEU.AND P5, PT, R26, 1.175494350822287508e-38, PT ;  /* 0x008000001a00780b */ /* 0x000fe40003fae000 */
[C---:B-----5:R-:W-:Y:S01]  /*07c0*/  FSETP.GT.AND P6, PT, R53.reuse, 8.50705917302346158658e+37, PT ;  /* 0x7e8000003500780b */ /* 0x060fe20003fc4000 */
[----:B------:R-:W-:Y:S01]  /*07d0*/  @!P2 FMUL R28, R28, 16777216 ;  /* 0x4b8000001c1ca820 */ /* 0x000fe20000400000 */
[----:B------:R-:W-:-:S03]  /*07e0*/  FSETP.GEU.AND P2, PT, R53, 1.175494350822287508e-38, PT ;  /* 0x008000003500780b */ /* 0x000fc60003f4e000 */
[----:B------:R-:W5:Y:S01]  /*07f0*/  MUFU.SQRT R47, R47 ;  /* 0x0000002f002f7308 */ /* 0x000f620000002000 */
[----:B-1----:R-:W-:Y:S01]  /*0800*/  FMUL R28, R29, R28 ;  /* 0x0000001c1d1c7220 */ /* 0x002fe20000400000 */
[----:B------:R-:W-:Y:S01]  /*0810*/  @P3 FMUL R26, R26, 0.25 ;  /* 0x3e8000001a1a3820 */ /* 0x000fe20000400000 */
[----:B------:R-:W-:Y:S02]  /*0820*/  FSEL R29, R14, 1, P3 ;  /* 0x3f8000000e1d7808 */ /* 0x000fe40001800000 */
[----:B------:R-:W-:-:S03]  /*0830*/  FSETP.GT.AND P3, PT, R48, 8.50705917302346158658e+37, PT ;  /* 0x7e8000003000780b */ /* 0x000fc60003f64000 */
[----:B------:R-:W1:Y:S01]  /*0840*/  MUFU.SQRT R50, R50 ;  /* 0x0000003200327308 */ /* 0x000e620000002000 */
[----:B0-----:R-:W-:Y:S01]  /*0850*/  FMUL R24, R30, R15 ;  /* 0x0000000f1e187220 */ /* 0x001fe20000400000 */
[----:B------:R-:W-:Y:S01]  /*0860*/  @!P5 FMUL R26, R26, 16777216 ;  /* 0x4b8000001a1ad820 */ /* 0x000fe20000400000 */
[----:B------:R-:W-:Y:S01]  /*0870*/  FSEL R30, R14, 1, P6 ;  /* 0x3f8000000e1e7808 */ /* 0x000fe20003000000 */
[----:B------:R-:W-:Y:S01]  /*0880*/  HFMA2.MMA R7, -RZ, RZ, 0, 0 ;  /* 0x00000000ff077435 */ /* 0x000fe200000001ff */
[----:B------:R-:W-:Y:S01]  /*0890*/  @P6 FMUL R53, R53, 0.25 ;  /* 0x3e80000035356820 */ /* 0x000fe20000400000 */
[----:B------:R-:W-:Y:S01]  /*08a0*/  FSETP.GEU.AND P4, PT, R48, 1.175494350822287508e-38, PT ;  /* 0x008000003000780b */ /* 0x000fe20003f8e000 */
[----:B------:R-:W-:Y:S01]  /*08b0*/  FADD R27, R27, 9.9999997473787516356e-06 ;  /* 0x3727c5ac1b1b7421 */ /* 0x000fe20000000000 */
[----:B------:R-:W-:Y:S01]  /*08c0*/  MOV R8, RZ ;  /* 0x000000ff00087202 */ /* 0x000fe20000000f00 */
[----:B------:R-:W-:Y:S01]  /*08d0*/  @!P2 FMUL R53, R53, 16777216 ;  /* 0x4b8000003535a820 */ /* 0x000fe20000400000 */
[----:B------:R-:W-:Y:S01]  /*08e0*/  @!P2 FMUL R30, R30, 16777216 ;  /* 0x4b8000001e1ea820 */ /* 0x000fe20000400000 */
[----:B------:R-:W0:Y:S01]  /*08f0*/  MUFU.RCP R26, R26 ;  /* 0x0000001a001a7308 */ /* 0x000e220000001000 */
[----:B-----5:R-:W-:Y:S01]  /*0900*/  FSETP.GT.AND P2, PT, R47, 8.50705917302346158658e+37, PT ;  /* 0x7e8000002f00780b */ /* 0x020fe20003f44000 */
[----:B------:R-:W-:Y:S01]  /*0910*/  @!P5 FMUL R29, R29, 16777216 ;  /* 0x4b8000001d1dd820 */ /* 0x000fe20000400000 */
[----:B------:R-:W-:Y:S01]  /*0920*/  HFMA2.MMA R44, -RZ, RZ, 0, 0 ;  /* 0x00000000ff2c7435 */ /* 0x000fe200000001ff */
[----:B-1----:R-:W-:Y:S01]  /*0930*/  FSETP.GT.AND P5, PT, R50, 8.50705917302346158658e+37, PT ;  /* 0x7e8000003200780b */ /* 0x002fe20003fa4000 */
[----:B------:R-:W-:Y:S01]  /*0940*/  @P3 FMUL R48, R48, 0.25 ;  /* 0x3e80000030303820 */ /* 0x000fe20000400000 */
[----:B------:R-:W-:Y:S01]  /*0950*/  FSEL R45, R14, 1, P3 ;  /* 0x3f8000000e2d7808 */ /* 0x000fe20001800000 */
[----:B------:R-:W5:Y:S01]  /*0960*/  @!P0 LDG.E.EL R7, desc[UR4][R2.64] ;  /* 0x0000000402078981 */ /* 0x000f62000c2e1900 */
[----:B------:R1:W0:Y:S01]  /*0970*/  MUFU.SQRT R15, R27 ;  /* 0x0000001b000f7308 */ /* 0x0002220000002000 */
[----:B------:R-:W-:-:S02]  /*0980*/  FSETP.GEU.AND P3, PT, R47, 1.175494350822287508e-38, PT ;  /* 0x008000002f00780b */ /* 0x000fc40003f6e000 */
[----:B------:R1:W2:Y:S01]  /*0990*/  @!P0 LDG.E.EL R8, desc[UR4][R2.64] ;  /* 0x0000000402088981 */ /* 0x0002a2000c2e1900 */
[----:B------:R-:W-:Y:S01]  /*09a0*/  FSETP.GEU.AND P6, PT, R50, 1.175494350822287508e-38, PT ;  /* 0x008000003200780b */ /* 0x000fe20003fce000 */
[----:B------:R-:W-:Y:S01]  /*09b0*/  @!P4 FMUL R48, R48, 16777216 ;  /* 0x4b8000003030c820 */ /* 0x000fe20000400000 */
[----:B------:R-:W-:Y:S01]  /*09c0*/  @P2 FMUL R47, R47, 0.25 ;  /* 0x3e8000002f2f2820 */ /* 0x000fe20000400000 */
[----:B------:R-:W2:Y:S01]  /*09d0*/  @!P0 LDG.E.EL R44, desc[UR4][R12.64] ;  /* 0x000000040c2c8981 */ /* 0x000ea2000c2e1900 */
[----:B-1----:R-:W-:Y:S01]  /*09e0*/  CS2R R2, SRZ ;  /* 0x0000000000027805 */ /* 0x002fe2000001ff00 */
[----:B------:R-:W-:Y:S01]  /*09f0*/  @P5 FMUL R50, R50, 0.25 ;  /* 0x3e80000032325820 */ /* 0x000fe20000400000 */
[----:B0-----:R-:W-:Y:S01]  /*0a00*/  FMUL R29, R26, R29 ;  /* 0x0000001d1a1d7220 */ /* 0x001fe20000400000 */
[----:B------:R-:W-:Y:S01]  /*0a10*/  @!P4 FMUL R45, R45, 16777216 ;  /* 0x4b8000002d2dc820 */ /* 0x000fe20000400000 */
[----:B------:R-:W0:Y:S02]  /*0a20*/  LDC.64 R26, c[0x0][0x210] ;  /* 0x00008400ff1a7b82 */ /* 0x000e240000000a00 */
[----:B------:R-:W5:Y:S04]  /*0a30*/  @!P0 LDG.E.EL R2, desc[UR4][R12.64] ;  /* 0x000000040c028981 */ /* 0x000f68000c2e1900 */
[----:B------:R1:W2:Y:S01]  /*0a40*/  @!P0 LDG.E.EL R3, desc[UR4][R12.64] ;  /* 0x000000040c038981 */ /* 0x0002a2000c2e1900 */
[----:B------:R-:W-:Y:S01]  /*0a50*/  FSETP.GT.AND P4, PT, R15, 8.50705917302346158658e+37, PT ;  /* 0x7e8000000f00780b */ /* 0x000fe20003f84000 */
[----:B------:R-:W-:Y:S01]  /*0a60*/  @!P3 FMUL R47, R47, 16777216 ;  /* 0x4b8000002f2fb820 */ /* 0x000fe20000400000 */
[----:B------:R-:W-:Y:S01]  /*0a70*/  @!P6 FMUL R50, R50, 16777216 ;  /* 0x4b8000003232e820 */ /* 0x000fe20000400000 */
[----:B-1----:R-:W1:Y:S01]  /*0a80*/  MUFU.RCP R12, R48 ;  /* 0x00000030000c7308 */ /* 0x002e620000001000 */
[----:B------:R-:W-:-:S02]  /*0a90*/  FSEL R46, R14, 1, P5 ;  /* 0x3f8000000e2e7808 */ /* 0x000fc40002800000 */
[----:B------:R-:W-:-:S05]  /*0aa0*/  FSETP.GEU.AND P5, PT, R15, 1.175494350822287508e-38, PT ;  /* 0x008000000f00780b */ /* 0x000fca0003fae000 */
[----:B------:R-:W0:Y:S02]  /*0ab0*/  MUFU.RCP R53, R53 ;  /* 0x0000003500357308 */ /* 0x000e240000001000 */
[----:B------:R-:W-:-:S06]  /*0ac0*/  @P4 FMUL R15, R15, 0.25 ;  /* 0x3e8000000f0f4820 */ /* 0x000fcc0000400000 */
[----:B------:R-:W0:Y:S01]  /*0ad0*/  MUFU.RCP R13, R50 ;  /* 0x00000032000d7308 */ /* 0x000e220000001000 */
[----:B-1----:R-:W-:Y:S01]  /*0ae0*/  FMUL R45, R12, R45 ;  /* 0x0000002d0c2d7220 */ /* 0x002fe20000400000 */
[----:B------:R-:W-:-:S06]  /*0af0*/  FSEL R12, R14, 1, P2 ;  /* 0x3f8000000e0c7808 */ /* 0x000fcc0001000000 */
[----:B------:R-:W1:Y:S01]  /*0b00*/  MUFU.RCP R47, R47 ;  /* 0x0000002f002f7308 */ /* 0x000e620000001000 */
[----:B------:R-:W-:Y:S01]  /*0b10*/  @!P5 FMUL R15, R15, 16777216 ;  /* 0x4b8000000f0fd820 */ /* 0x000fe20000400000 */
[----:B------:R-:W-:Y:S01]  /*0b20*/  @!P6 FMUL R46, R46, 16777216 ;  /* 0x4b8000002e2ee820 */ /* 0x000fe20000400000 */
[----:B------:R-:W-:Y:S01]  /*0b30*/  @!P3 FMUL R12, R12, 16777216 ;  /* 0x4b8000000c0cb820 */ /* 0x000fe20000400000 */
[----:B0-----:R-:W-:Y:S01]  /*0b40*/  FMUL R30, R53, R30 ;  /* 0x0000001e351e7220 */ /* 0x001fe20000400000 */
[----:B------:R-:W-:Y:S01]  /*0b50*/  FSEL R53, R14, 1, P4 ;  /* 0x3f8000000e357808 */ /* 0x000fe20002000000 */
[----:B------:R-:W-:Y:S02]  /*0b60*/  FMUL R46, R13, R46 ;  /* 0x0000002e0d2e7220 */ /* 0x000fe40000400000 */
[----:B------:R0:W2:Y:S01]  /*0b70*/  MUFU.RCP R48, R15 ;  /* 0x0000000f00307308 */ /* 0x0000a20000001000 */
[----:B------:R-:W-:-:S04]  /*0b80*/  IMAD.WIDE R26, R51, 0x4, R26 ;  /* 0x00000004331a7825 */ /* 0x000fc800078e021a */
[----:B-1----:R-:W-:Y:S01]  /*0b90*/  FMUL R47, R47, R12 ;  /* 0x0000000c2f2f7220 */ /* 0x002fe20000400000 */
[----:B------:R-:W-:Y:S02]  /*0ba0*/  CS2R R12, SRZ ;  /* 0x00000000000c7805 */ /* 0x000fe4000001ff00 */
[----:B0-----:R-:W-:-:S06]  /*0bb0*/  CS2R R14, SRZ ;  /* 0x00000000000e7805 */ /* 0x001fcc000001ff00 */
[----:B------:R-:W4:Y:S01]  /*0bc0*/  @!P0 LDG.E.128 R12, desc[UR4][R26.64+0x800] ;  /* 0x000800041a0c8981 */ /* 0x000f22000c1e1d00 */
[----:B------:R-:W-:Y:S02]  /*0bd0*/  IMAD R50, R35, -0xf04, R49 ;  /* 0xfffff0fc23327824 */ /* 0x000fe400078e0231 */
[----:B----4-:R-:W-:Y:S01]  /*0be0*/  FADD R15, R18, R15 ;  /* 0x0000000f120f7221 */ /* 0x010fe20000000000 */
[----:B------:R-:W-:Y:S01]  /*0bf0*/  FADD R14, R19, R14 ;  /* 0x0000000e130e7221 */ /* 0x000fe20000000000 */
[----:B------:R-:W-:Y:S01]  /*0c00*/  FADD R13, R16, R13 ;  /* 0x0000000d100d7221 */ /* 0x000fe20000000000 */
[----:B------:R-:W-:Y:S01]  /*0c10*/  FADD R12, R17, R12 ;  /* 0x0000000c110c7221 */ /* 0x000fe20000000000 */
[----:B------:R-:W-:Y:S02]  /*0c20*/  CS2R R16, SRZ ;  /* 0x0000000000107805 */ /* 0x000fe4000001ff00 */
[----:B------:R-:W-:-:S06]  /*0c30*/  CS2R R18, SRZ ;  /* 0x0000000000127805 */ /* 0x000fcc000001ff00 */
[----:B------:R-:W4:Y:S01]  /*0c40*/  @!P1 LDG.E.128 R16, desc[UR4][R26.64] ;  /* 0x000000041a109981 */ /* 0x000f22000c1e1d00 */
[----:B------:R-:W-:Y:S02]  /*0c50*/  IMAD R35, R35, 0xf20, R50 ;  /* 0x00000f2023237824 */ /* 0x000fe400078e0232 */
[----:B------:R-:W-:Y:S01]  /*0c60*/  FADD R50, R12, -R37 ;  /* 0x800000250c327221 */ /* 0x000fe20000000000 */
[----:B------:R-:W-:Y:S01]  /*0c70*/  FADD R37, R13, -R38 ;  /* 0x800000260d257221 */ /* 0x000fe20000000000 */
[----:B------:R-:W-:Y:S02]  /*0c80*/  FADD R52, R14, -R39 ;  /* 0x800000270e347221 */ /* 0x000fe40000000000 */
[----:B------:R-:W0:Y:S01]  /*0c90*/  LDC.64 R38, c[0x0][0x240] ;  /* 0x00009000ff267b82 */ /* 0x000e220000000a00 */
[----:B------:R1:W-:Y:S01]  /*0ca0*/  @!P0 STG.E.128 desc[UR4][R26.64+0x800], R12 ;  /* 0x0008000c1a008986 */ /* 0x0003e2000c101d04 */
[----:B------:R-:W-:Y:S01]  /*0cb0*/  FADD R49, R15, -R40 ;  /* 0x800000280f317221 */ /* 0x000fe20000000000 */
[----:B------:R-:W-:Y:S01]  /*0cc0*/  @!P5 FMUL R53, R53, 16777216 ;  /* 0x4b8000003535d820 */ /* 0x000fe20000400000 */
[----:B------:R-:W-:-:S03]  /*0cd0*/  IMAD R51, R34, -0xf04, R51 ;  /* 0xfffff0fc22337824 */ /* 0x000fc600078e0233 */
[----:B--2---:R-:W-:Y:S01]  /*0ce0*/  FMUL R48, R48, R53 ;  /* 0x0000003530307220 */ /* 0x004fe20000400000 */
[----:B------:R-:W-:Y:S02]  /*0cf0*/  IMAD R34, R34, 0xf20, R51 ;  /* 0x00000f2022227824 */ /* 0x000fe400078e0233 */
[----:B------:R-:W-:Y:S01]  /*0d00*/  FMUL R45, R45, R50 ;  /* 0x000000322d2d7220 */ /* 0x000fe20000400000 */
[----:B------:R-:W-:Y:S01]  /*0d10*/  FMUL R46, R46, R37 ;  /* 0x000000252e2e7220 */ /* 0x000fe20000400000 */
[----:B------:R-:W-:Y:S01]  /*0d20*/  FMUL R48, R48, R49 ;  /* 0x0000003130307220 */ /* 0x000fe20000400000 */
[----:B------:R-:W-:Y:S01]  /*0d30*/  FMUL R47, R47, R52 ;  /* 0x000000342f2f7220 */ /* 0x000fe20000400000 */
[----:B------:R-:W-:Y:S01]  /*0d40*/  FFMA R41, R45, R41, R44 ;  /* 0x000000292d297223 */ /* 0x000fe2000000002c */
[----:B------:R-:W-:Y:S01]  /*0d50*/  FFMA R42, R46, R42, R43 ;  /* 0x0000002a2e2a7223 */ /* 0x000fe2000000002b */
[----:B------:R-:W-:Y:S01]  /*0d60*/  FFMA R3, R48, R8, R3 ;  /* 0x0000000830037223 */ /* 0x000fe20000000003 */
[----:B-----5:R-:W-:Y:S01]  /*0d70*/  FFMA R2, R47, R7, R2 ;  /* 0x000000072f027223 */ /* 0x020fe20000000002 */
[----:B----4-:R-:W-:Y:S01]  /*0d80*/  FADD R19, R36, R19 ;  /* 0x0000001324137221 */ /* 0x010fe20000000000 */
[----:B------:R-:W-:Y:S01]  /*0d90*/  FADD R18, R33, R18 ;  /* 0x0000001221127221 */ /* 0x000fe20000000000 */
[----:B------:R-:W-:Y:S01]  /*0da0*/  FADD R17, R32, R17 ;  /* 0x0000001120117221 */ /* 0x000fe20000000000 */
[----:B------:R-:W-:Y:S01]  /*0db0*/  FADD R16, R31, R16 ;  /* 0x000000101f107221 */ /* 0x000fe20000000000 */
[----:B-1----:R-:W-:Y:S01]  /*0dc0*/  FADD R15, R19, -R6 ;  /* 0x80000006130f7221 */ /* 0x002fe20000000000 */
[----:B------:R-:W-:Y:S01]  /*0dd0*/  FADD R6, R18, -R21 ;  /* 0x8000001512067221 */ /* 0x000fe20000000000 */
[----:B------:R-:W-:Y:S01]  /*0de0*/  FADD R13, R17, -R20 ;  /* 0x80000014110d7221 */ /* 0x000fe20000000000 */
[----:B------:R-:W-:Y:S01]  /*0df0*/  FADD R23, R16, -R23 ;  /* 0x8000001710177221 */ /* 0x000fe20000000000 */
[----:B------:R-:W-:Y:S01]  /*0e00*/  FMUL R30, R30, R15 ;  /* 0x0000000f1e1e7220 */ /* 0x000fe20000400000 */
[----:B------:R-:W-:Y:S01]  /*0e10*/  FMUL R29, R29, R6 ;  /* 0x000000061d1d7220 */ /* 0x000fe20000400000 */
[----:B------:R-:W-:Y:S01]  /*0e20*/  FMUL R28, R28, R13 ;  /* 0x0000000d1c1c7220 */ /* 0x000fe20000400000 */
[----:B------:R-:W-:Y:S01]  /*0e30*/  FMUL R23, R24, R23 ;  /* 0x0000001718177220 */ /* 0x000fe20000400000 */
[----:B---3--:R-:W-:Y:S01]  /*0e40*/  FFMA R9, R30, R22, R9 ;  /* 0x000000161e097223 */ /* 0x008fe20000000009 */
[----:B------:R-:W-:Y:S01]  /*0e50*/  FFMA R0, R29, R25, R0 ;  /* 0x000000191d007223 */ /* 0x000fe20000000000 */
[----:B------:R-:W-:Y:S01]  /*0e60*/  FFMA R10, R28, R10, R5 ;  /* 0x0000000a1c0a7223 */ /* 0x000fe20000000005 */
[----:B------:R-:W-:-:S02]  /*0e70*/  FFMA R11, R23, R11, R4 ;  /* 0x0000000b170b7223 */ /* 0x000fc40000000004 */
[----:B------:R-:W-:Y:S02]  /*0e80*/  FSETP.GEU.AND P2, PT, R9, RZ, PT ;  /* 0x000000ff0900720b */ /* 0x000fe40003f4e000 */
[----:B------:R-:W-:Y:S02]  /*0e90*/  FSETP.GEU.AND P3, PT, R0, RZ, PT ;  /* 0x000000ff0000720b */ /* 0x000fe40003f6e000 */
[----:B------:R-:W-:Y:S02]  /*0ea0*/  FSETP.GEU.AND P4, PT, R10, RZ, PT ;  /* 0x000000ff0a00720b */ /* 0x000fe40003f8e000 */
[----:B------:R-:W-:Y:S01]  /*0eb0*/  FSETP.GEU.AND P5, PT, R11, RZ, PT ;  /* 0x000000ff0b00720b */ /* 0x000fe20003fae000 */
[----:B0-----:R-:W-:Y:S01]  /*0ec0*/  IMAD.WIDE R4, R34, 0x4, R38 ;  /* 0x0000000422047825 */ /* 0x001fe200078e0226 */
[----:B------:R-:W-:Y:S02]  /*0ed0*/  SEL R15, R9, RZ, P2 ;  /* 0x000000ff090f7207 */ /* 0x000fe40001000000 */
[----:B------:R-:W-:-:S02]  /*0ee0*/  SEL R14, R0, RZ, P3 ;  /* 0x000000ff000e7207 */ /* 0x000fc40001800000 */
[----:B------:R-:W-:Y:S02]  /*0ef0*/  SEL R13, R10, RZ, P4 ;  /* 0x000000ff0a0d7207 */ /* 0x000fe40002000000 */
[----:B------:R-:W-:Y:S01]  /*0f00*/  SEL R12, R11, RZ, P5 ;  /* 0x000000ff0b0c7207 */ /* 0x000fe20002800000 */
[----:B------:R0:W-:Y:S01]  /*0f10*/  @!P1 STG.E.128 desc[UR4][R26.64], R16 ;  /* 0x000000101a009986 */ /* 0x0001e2000c101d04 */
[----:B------:R-:W-:Y:S02]  /*0f20*/  FSETP.GEU.AND P2, PT, R2, RZ, PT ;  /* 0x000000ff0200720b */ /* 0x000fe40003f4e000 */
[----:B------:R-:W-:Y:S01]  /*0f30*/  FSETP.GEU.AND P3, PT, R42, RZ, PT ;  /* 0x000000ff2a00720b */ /* 0x000fe20003f6e000 */
[----:B------:R0:W-:Y:S01]  /*0f40*/  @!P1 STG.E.128 desc[UR4][R4.64], R12 ;  /* 0x0000000c04009986 */ /* 0x0001e2000c101d04 */
[----:B------:R-:W-:Y:S02]  /*0f50*/  FSETP.GEU.AND P1, PT, R3, RZ, PT ;  /* 0x000000ff0300720b */ /* 0x000fe40003f2e000 */
[----:B------:R-:W-:Y:S01]  /*0f60*/  FSETP.GEU.AND P4, PT, R41, RZ, PT ;  /* 0x000000ff2900720b */ /* 0x000fe20003f8e000 */
[----:B------:R-:W-:Y:S01]  /*0f70*/  IMAD.WIDE R38, R35, 0x4, R38 ;  /* 0x0000000423267825 */ /* 0x000fe200078e0226 */
[----:B------:R-:W-:-:S02]  /*0f80*/  SEL R11, R3, RZ, P1 ;  /* 0x000000ff030b7207 */ /* 0x000fc40000800000 */
[----:B------:R-:W-:Y:S02]  /*0f90*/  SEL R10, R2, RZ, P2 ;  /* 0x000000ff020a7207 */ /* 0x000fe40001000000 */
[----:B------:R-:W-:Y:S02]  /*0fa0*/  SEL R9, R42, RZ, P3 ;  /* 0x000000ff2a097207 */ /* 0x000fe40001800000 */
[----:B------:R-:W-:Y:S01]  /*0fb0*/  SEL R8, R41, RZ, P4 ;  /* 0x000000ff29087207 */ /* 0x000fe20002000000 */
[----:B0-----:R-:W-:Y:S06]  /*0fc0*/  @P0 EXIT ;  /* 0x000000000000094d */ /* 0x001fec0003800000 */
[----:B------:R-:W-:Y:S01]  /*0fd0*/  STG.E.128 desc[UR4][R38.64], R8 ;  /* 0x0000000826007986 */ /* 0x000fe2000c101d04 */
[----:B------:R-:W-:Y:S05]  /*0fe0*/  EXIT ;  /* 0x000000000000794d */ /* 0x000fea0003800000 */
.L_x_0:
[----:B------:R-:W-:-:S00]  /*0ff0*/  BRA `(.L_x_0) ;  /* 0xfffffffc00fc7947 */ /* 0x000fc0000383ffff */
[----:B------:R-:W-:-:S00]  /*1000*/  NOP ;  /* 0x0000000000007918 */ /* 0x000fc00000000000 */
[----:B------:R-:W-:-:S00]  /*1010*/  NOP ;  /* 0x0000000000007918 */ /* 0x000fc00000000000 */
[----:B------:R-:W-:-:S00]  /*1020*/  NOP ;  /* 0x0000000000007918 */ /* 0x000fc00000000000 */
[----:B------:R-:W-:-:S00]  /*1030*/  NOP ;  /* 0x0000000000007918 */ /* 0x000fc00000000000 */
[----:B------:R-:W-:-:S00]  /*1040*/  NOP ;  /* 0x0000000000007918 */ /* 0x000fc00000000000 */
[----:B------:R-:W-:-:S00]  /*1050*/  NOP ;  /* 0x0000000000007918 */ /* 0x000fc00000000000 */
[----:B------:R-:W-:-:S00]  /*1060*/  NOP ;  /* 0x0000000000007918 */ /* 0x000fc00000000000 */
[----:B------:R-:W-:-:S00]  /*1070*/  NOP ;  /* 0x0000000000007918 */ /* 0x000fc00000000000 */
.L_x_1:


//--------------------- .nv.global.init           --------------------------
	.section	.nv.global.init,"aw",@progbits
.nv.global.init:
	.type		_$_str,@object
	.size		_$_str,(_$_str_$_2 - _$_str)
_$_str:
        /*0000*/ 	.byte	0x5f, 0x5f, 0x43, 0x55, 0x44, 0x41, 0x5f, 0x46, 0x54, 0x5a, 0x00
	.type		_$_str_$_2,@object
	.size		_$_str_$_2,(.L_1 - _$_str_$_2)
_$_str_$_2:
        /*000b*/ 	.byte	0x5f, 0x5f, 0x43, 0x55, 0x44, 0x41, 0x5f, 0x50, 0x52, 0x45, 0x43, 0x5f, 0x53, 0x51, 0x52, 0x54
        /*001b*/ 	.byte	0x00
.L_1:


//--------------------- .nv.constant0.triton_poi_fused__native_batch_norm_legit_no_training_convolution_relu_0 --------------------------
	.section	.nv.constant0.triton_poi_fused__native_batch_norm_legit_no_training_convolution_relu_0,"a",@progbits
	.sectionflags	@""
	.align	4
.nv.constant0.triton_poi_fused__native_batch_norm_legit_no_training_convolution_relu_0:
	.zero		588
